//
// Generated by NVIDIA NVVM Compiler
//
// Compiler Build ID: CL-36424714
// Cuda compilation tools, release 13.0, V13.0.88
// Based on NVVM 20.0.0
//

.version 9.0
.target sm_100
.address_size 64

	// .globl	_Z14quamsim_kernelPKfS0_Pfii

.visible .entry _Z14quamsim_kernelPKfS0_Pfii(
	.param .u64 .ptr .align 1 _Z14quamsim_kernelPKfS0_Pfii_param_0,
	.param .u64 .ptr .align 1 _Z14quamsim_kernelPKfS0_Pfii_param_1,
	.param .u64 .ptr .align 1 _Z14quamsim_kernelPKfS0_Pfii_param_2,
	.param .u32 _Z14quamsim_kernelPKfS0_Pfii_param_3,
	.param .u32 _Z14quamsim_kernelPKfS0_Pfii_param_4
)
{
	.reg .pred 	%p<4>;
	.reg .b32 	%r<12>;
	.reg .b32 	%f<13>;
	.reg .b64 	%rd<13>;

	ld.param.u64 	%rd1, [_Z14quamsim_kernelPKfS0_Pfii_param_0];
	ld.param.u64 	%rd2, [_Z14quamsim_kernelPKfS0_Pfii_param_1];
	ld.param.u64 	%rd3, [_Z14quamsim_kernelPKfS0_Pfii_param_2];
	ld.param.u32 	%r3, [_Z14quamsim_kernelPKfS0_Pfii_param_3];
	ld.param.u32 	%r4, [_Z14quamsim_kernelPKfS0_Pfii_param_4];
	mov.u32 	%r5, %ctaid.x;
	mov.u32 	%r6, %ntid.x;
	mov.u32 	%r7, %tid.x;
	mad.lo.s32 	%r1, %r5, %r6, %r7;
	mov.b32 	%r8, 1;
	shl.b32 	%r2, %r8, %r4;
	setp.ge.s32 	%p1, %r1, %r3;
	and.b32  	%r9, %r2, %r1;
	setp.ne.s32 	%p2, %r9, 0;
	or.pred  	%p3, %p1, %p2;
	@%p3 bra 	$L__BB0_2;
	cvta.to.global.u64 	%rd4, %rd2;
	cvta.to.global.u64 	%rd5, %rd1;
	cvta.to.global.u64 	%rd6, %rd3;
	ld.global.f32 	%f1, [%rd4];
	mul.wide.s32 	%rd7, %r1, 4;
	add.s64 	%rd8, %rd5, %rd7;
	ld.global.f32 	%f2, [%rd8];
	ld.global.f32 	%f3, [%rd4+4];
	xor.b32  	%r11, %r2, %r1;
	mul.wide.s32 	%rd9, %r11, 4;
	add.s64 	%rd10, %rd5, %rd9;
	ld.global.f32 	%f4, [%rd10];
	mul.f32 	%f5, %f3, %f4;
	fma.rn.f32 	%f6, %f1, %f2, %f5;
	add.s64 	%rd11, %rd6, %rd7;
	st.global.f32 	[%rd11], %f6;
	ld.global.f32 	%f7, [%rd4+8];
	ld.global.f32 	%f8, [%rd8];
	ld.global.f32 	%f9, [%rd4+12];
	ld.global.f32 	%f10, [%rd10];
	mul.f32 	%f11, %f9, %f10;
	fma.rn.f32 	%f12, %f7, %f8, %f11;
	add.s64 	%rd12, %rd6, %rd9;
	st.global.f32 	[%rd12], %f12;
$L__BB0_2:
	ret;

}


// ===== COMPILED SASS (sm_100) =====

	.target	sm_100

	.elftype	@"ET_EXEC"


//--------------------- .note.nv.tkinfo           --------------------------
	.section	.note.nv.tkinfo,"",@"SHT_NOTE"
	.sectionflags	@"SHF_NOTE_NV_TKINFO"
	.tkinfo
        /*0018*/ 	.word	0x00000002
        /*0030*/ 	.string	""
        /*0030*/ 	.string	"ptxas"
        /*0030*/ 	.string	"Cuda compilation tools, release 13.0, V13.0.88"
        /*0030*/ 	.string	"Build cuda_13.0.r13.0/compiler.36424714_0"
        /*0030*/ 	.string	"-arch sm_100 -m 64 "



//--------------------- .note.nv.cuinfo           --------------------------
	.section	.note.nv.cuinfo,"",@"SHT_NOTE"
	.sectionflags	@"SHF_NOTE_NV_CUINFO"
        /*0018*/ 	.short	0x0002
        /*001a*/ 	.short	0x0064
        /*001c*/ 	.short	0x0082
	.zero		2


//--------------------- .nv.info                  --------------------------
	.section	.nv.info,"",@"SHT_CUDA_INFO"
	.align	4


	//----- nvinfo : EIATTR_REGCOUNT
	.align		4
        /*0000*/ 	.byte	0x04, 0x2f
        /*0002*/ 	.short	(.L_1 - .L_0)
	.align		4
.L_0:
        /*0004*/ 	.word	index@(_Z14quamsim_kernelPKfS0_Pfii)
        /*0008*/ 	.word	0x00000016


	//----- nvinfo : EIATTR_FRAME_SIZE
	.align		4
.L_1:
        /*000c*/ 	.byte	0x04, 0x11
        /*000e*/ 	.short	(.L_3 - .L_2)
	.align		4
.L_2:
        /*0010*/ 	.word	index@(_Z14quamsim_kernelPKfS0_Pfii)
        /*0014*/ 	.word	0x00000000


	//----- nvinfo : EIATTR_MIN_STACK_SIZE
	.align		4
.L_3:
        /*0018*/ 	.byte	0x04, 0x12
        /*001a*/ 	.short	(.L_5 - .L_4)
	.align		4
.L_4:
        /*001c*/ 	.word	index@(_Z14quamsim_kernelPKfS0_Pfii)
        /*0020*/ 	.word	0x00000000
.L_5:


//--------------------- .nv.compat                --------------------------
	.section	.nv.compat,"",@"SHT_CUDA_COMPAT_INFO"
	.align	4
        /*0000*/ 	.byte	0x02, 0x09, 0x00, 0x00, 0x02, 0x02, 0x01, 0x00, 0x02, 0x05, 0x05, 0x00, 0x03, 0x07, 0x01, 0x01
        /*0010*/ 	.byte	0x02, 0x03, 0x00, 0x00, 0x02, 0x06, 0x01, 0x00, 0x04, 0x0b, 0x08, 0x00, 0x09, 0x00, 0x00, 0x00
        /*0020*/ 	.byte	0x00, 0x00, 0x00, 0x00


//--------------------- .nv.info._Z14quamsim_kernelPKfS0_Pfii --------------------------
	.section	.nv.info._Z14quamsim_kernelPKfS0_Pfii,"",@"SHT_CUDA_INFO"
	.sectionflags	@""
	.align	4


	//----- nvinfo : EIATTR_CUDA_API_VERSION
	.align		4
        /*0000*/ 	.byte	0x04, 0x37
        /*0002*/ 	.short	(.L_7 - .L_6)
.L_6:
        /*0004*/ 	.word	0x00000082


	//----- nvinfo : EIATTR_KPARAM_INFO
	.align		4
.L_7:
        /*0008*/ 	.byte	0x04, 0x17
        /*000a*/ 	.short	(.L_9 - .L_8)
.L_8:
        /*000c*/ 	.word	0x00000000
        /*0010*/ 	.short	0x0004
        /*0012*/ 	.short	0x001c
        /*0014*/ 	.byte	0x00, 0xf0, 0x11, 0x00


	//----- nvinfo : EIATTR_KPARAM_INFO
	.align		4
.L_9:
        /*0018*/ 	.byte	0x04, 0x17
        /*001a*/ 	.short	(.L_11 - .L_10)
.L_10:
        /*001c*/ 	.word	0x00000000
        /*0020*/ 	.short	0x0003
        /*0022*/ 	.short	0x0018
        /*0024*/ 	.byte	0x00, 0xf0, 0x11, 0x00


	//----- nvinfo : EIATTR_KPARAM_INFO
	.align		4
.L_11:
        /*0028*/ 	.byte	0x04, 0x17
        /*002a*/ 	.short	(.L_13 - .L_12)
.L_12:
        /*002c*/ 	.word	0x00000000
        /*0030*/ 	.short	0x0002
        /*0032*/ 	.short	0x0010
        /*0034*/ 	.byte	0x00, 0xf5, 0x21, 0x00


	//----- nvinfo : EIATTR_KPARAM_INFO
	.align		4
.L_13:
        /*0038*/ 	.byte	0x04, 0x17
        /*003a*/ 	.short	(.L_15 - .L_14)
.L_14:
        /*003c*/ 	.word	0x00000000
        /*0040*/ 	.short	0x0001
        /*0042*/ 	.short	0x0008
        /*0044*/ 	.byte	0x00, 0xf5, 0x21, 0x00


	//----- nvinfo : EIATTR_KPARAM_INFO
	.align		4
.L_15:
        /*0048*/ 	.byte	0x04, 0x17
        /*004a*/ 	.short	(.L_17 - .L_16)
.L_16:
        /*004c*/ 	.word	0x00000000
        /*0050*/ 	.short	0x0000
        /*0052*/ 	.short	0x0000
        /*0054*/ 	.byte	0x00, 0xf5, 0x21, 0x00


	//----- nvinfo : EIATTR_SPARSE_MMA_MASK
	.align		4
.L_17:
        /*0058*/ 	.byte	0x03, 0x50
        /*005a*/ 	.short	0x0000


	//----- nvinfo : EIATTR_MAXREG_COUNT
	.align		4
        /*005c*/ 	.byte	0x03, 0x1b
        /*005e*/ 	.short	0x00ff


	//----- nvinfo : EIATTR_MERCURY_ISA_VERSION
	.align		4
        /*0060*/ 	.byte	0x03, 0x5f
        /*0062*/ 	.short	0x0101


	//----- nvinfo : EIATTR_VRC_CTA_INIT_COUNT
	.align		4
        /*0064*/ 	.byte	0x02, 0x4a
	.zero		1
	.zero		1


	//----- nvinfo : EIATTR_EXIT_INSTR_OFFSETS
	.align		4
        /*0068*/ 	.byte	0x04, 0x1c
        /*006a*/ 	.short	(.L_19 - .L_18)


	//   ....[0]....
.L_18:
        /*006c*/ 	.word	0x000000a0


	//   ....[1]....
        /*0070*/ 	.word	0x00000220


	//----- nvinfo : EIATTR_CBANK_PARAM_SIZE
	.align		4
.L_19:
        /*0074*/ 	.byte	0x03, 0x19
        /*0076*/ 	.short	0x0020


	//----- nvinfo : EIATTR_PARAM_CBANK
	.align		4
        /*0078*/ 	.byte	0x04, 0x0a
        /*007a*/ 	.short	(.L_21 - .L_20)
	.align		4
.L_20:
        /*007c*/ 	.word	index@(.nv.constant0._Z14quamsim_kernelPKfS0_Pfii)
        /*0080*/ 	.short	0x0380
        /*0082*/ 	.short	0x0020


	//----- nvinfo : EIATTR_SW_WAR
	.align		4
.L_21:
        /*0084*/ 	.byte	0x04, 0x36
        /*0086*/ 	.short	(.L_23 - .L_22)
.L_22:
        /*0088*/ 	.word	0x00000008
.L_23:


//--------------------- .nv.callgraph             --------------------------
	.section	.nv.callgraph,"",@"SHT_CUDA_CALLGRAPH"
	.align	4
	.sectionentsize	8
	.align		4
        /*0000*/ 	.word	0x00000000
	.align		4
        /*0004*/ 	.word	0xffffffff
	.align		4
        /*0008*/ 	.word	0x00000000
	.align		4
        /*000c*/ 	.word	0xfffffffe
	.align		4
        /*0010*/ 	.word	0x00000000
	.align		4
        /*0014*/ 	.word	0xfffffffd
	.align		4
        /*0018*/ 	.word	0x00000000
	.align		4
        /*001c*/ 	.word	0xfffffffc


//--------------------- .text._Z14quamsim_kernelPKfS0_Pfii --------------------------
	.section	.text._Z14quamsim_kernelPKfS0_Pfii,"ax",@progbits
	.align	128
        .global         _Z14quamsim_kernelPKfS0_Pfii
        .type           _Z14quamsim_kernelPKfS0_Pfii,@function
        .size           _Z14quamsim_kernelPKfS0_Pfii,(.L_x_1 - _Z14quamsim_kernelPKfS0_Pfii)
        .other          _Z14quamsim_kernelPKfS0_Pfii,@"STO_CUDA_ENTRY STV_DEFAULT"
_Z14quamsim_kernelPKfS0_Pfii:
.text._Z14quamsim_kernelPKfS0_Pfii:
[----:B------:R-:W-:Y:S01]  /*0000*/  LDC R1, c[0x0][0x37c] ;  /* 0x0000df00ff017b82 */ /* 0x000fe20000000800 */
[----:B------:R-:W0:Y:S07]  /*0010*/  S2R R0, SR_TID.X ;  /* 0x0000000000007919 */ /* 0x000e2e0000002100 */
[----:B------:R-:W0:Y:S01]  /*0020*/  S2UR UR5, SR_CTAID.X ;  /* 0x00000000000579c3 */ /* 0x000e220000002500 */
[----:B------:R-:W1:Y:S01]  /*0030*/  LDCU.64 UR6, c[0x0][0x398] ;  /* 0x00007300ff0677ac */ /* 0x000e620008000a00 */
[----:B------:R-:W-:-:S06]  /*0040*/  UMOV UR4, 0x1 ;  /* 0x0000000100047882 */ /* 0x000fcc0000000000 */
[----:B------:R-:W0:Y:S01]  /*0050*/  LDC R11, c[0x0][0x360] ;  /* 0x0000d800ff0b7b82 */ /* 0x000e220000000800 */
[----:B-1----:R-:W-:Y:S01]  /*0060*/  USHF.L.U32 UR4, UR4, UR7, URZ ;  /* 0x0000000704047299 */ /* 0x002fe200080006ff */
[----:B0-----:R-:W-:-:S05]  /*0070*/  IMAD R11, R11, UR5, R0 ;  /* 0x000000050b0b7c24 */ /* 0x001fca000f8e0200 */
[----:B------:R-:W-:-:S04]  /*0080*/  LOP3.LUT P0, RZ, R11, UR4, RZ, 0xc0, !PT ;  /* 0x000000040bff7c12 */ /* 0x000fc8000f80c0ff */
[----:B------:R-:W-:-:S13]  /*0090*/  ISETP.GE.OR P0, PT, R11, UR6, P0 ;  /* 0x000000060b007c0c */ /* 0x000fda0008706670 */
[----:B------:R-:W-:Y:S05]  /*00a0*/  @P0 EXIT ;  /* 0x000000000000094d */ /* 0x000fea0003800000 */
[----:B------:R-:W0:Y:S01]  /*00b0*/  LDC.64 R6, c[0x0][0x380] ;  /* 0x0000e000ff067b82 */ /* 0x000e220000000a00 */
[----:B------:R-:W1:Y:S01]  /*00c0*/  LDCU.64 UR6, c[0x0][0x358] ;  /* 0x00006b00ff0677ac */ /* 0x000e620008000a00 */
[----:B------:R-:W-:-:S06]  /*00d0*/  LOP3.LUT R15, R11, UR4, RZ, 0x3c, !PT ;  /* 0x000000040b0f7c12 */ /* 0x000fcc000f8e3cff */
[----:B------:R-:W2:Y:S08]  /*00e0*/  LDC.64 R4, c[0x0][0x388] ;  /* 0x0000e200ff047b82 */ /* 0x000eb00000000a00 */
[----:B------:R-:W3:Y:S01]  /*00f0*/  LDC.64 R2, c[0x0][0x390] ;  /* 0x0000e400ff027b82 */ /* 0x000ee20000000a00 */
[----:B0-----:R-:W-:-:S04]  /*0100*/  IMAD.WIDE R8, R15, 0x4, R6 ;  /* 0x000000040f087825 */ /* 0x001fc800078e0206 */
[C---:B------:R-:W-:Y:S01]  /*0110*/  IMAD.WIDE R6, R11.reuse, 0x4, R6 ;  /* 0x000000040b067825 */ /* 0x040fe200078e0206 */
[----:B-1----:R-:W4:Y:S04]  /*0120*/  LDG.E R17, desc[UR6][R8.64] ;  /* 0x0000000608117981 */ /* 0x002f28000c1e1900 */
[----:B--2---:R-:W4:Y:S04]  /*0130*/  LDG.E R10, desc[UR6][R4.64+0x4] ;  /* 0x00000406040a7981 */ /* 0x004f28000c1e1900 */
[----:B------:R-:W2:Y:S04]  /*0140*/  LDG.E R0, desc[UR6][R4.64] ;  /* 0x0000000604007981 */ /* 0x000ea8000c1e1900 */
[----:B------:R-:W2:Y:S01]  /*0150*/  LDG.E R13, desc[UR6][R6.64] ;  /* 0x00000006060d7981 */ /* 0x000ea2000c1e1900 */
[----:B----4-:R-:W-:Y:S01]  /*0160*/  FMUL R17, R10, R17 ;  /* 0x000000110a117220 */ /* 0x010fe20000400000 */
[----:B---3--:R-:W-:-:S04]  /*0170*/  IMAD.WIDE R10, R11, 0x4, R2 ;  /* 0x000000040b0a7825 */ /* 0x008fc800078e0202 */
[----:B--2---:R-:W-:-:S05]  /*0180*/  FFMA R13, R0, R13, R17 ;  /* 0x0000000d000d7223 */ /* 0x004fca0000000011 */
[----:B------:R-:W-:Y:S04]  /*0190*/  STG.E desc[UR6][R10.64], R13 ;  /* 0x0000000d0a007986 */ /* 0x000fe8000c101906 */
[----:B------:R-:W2:Y:S04]  /*01a0*/  LDG.E R19, desc[UR6][R8.64] ;  /* 0x0000000608137981 */ /* 0x000ea8000c1e1900 */
[----:B------:R-:W2:Y:S04]  /*01b0*/  LDG.E R12, desc[UR6][R4.64+0xc] ;  /* 0x00000c06040c7981 */ /* 0x000ea8000c1e1900 */
[----:B------:R-:W3:Y:S04]  /*01c0*/  LDG.E R17, desc[UR6][R6.64] ;  /* 0x0000000606117981 */ /* 0x000ee8000c1e1900 */
[----:B------:R-:W3:Y:S01]  /*01d0*/  LDG.E R0, desc[UR6][R4.64+0x8] ;  /* 0x0000080604007981 */ /* 0x000ee2000c1e1900 */
[----:B------:R-:W-:-:S04]  /*01e0*/  IMAD.WIDE R2, R15, 0x4, R2 ;  /* 0x000000040f027825 */ /* 0x000fc800078e0202 */
[----:B--2---:R-:W-:-:S04]  /*01f0*/  FMUL R19, R12, R19 ;  /* 0x000000130c137220 */ /* 0x004fc80000400000 */
[----:B---3--:R-:W-:-:S05]  /*0200*/  FFMA R17, R0, R17, R19 ;  /* 0x0000001100117223 */ /* 0x008fca0000000013 */
[----:B------:R-:W-:Y:S01]  /*0210*/  STG.E desc[UR6][R2.64], R17 ;  /* 0x0000001102007986 */ /* 0x000fe2000c101906 */
[----:B------:R-:W-:Y:S05]  /*0220*/  EXIT ;  /* 0x000000000000794d */ /* 0x000fea0003800000 */
.L_x_0:
[----:B------:R-:W-:-:S00]  /*0230*/  BRA `(.L_x_0) ;  /* 0xfffffffc00fc7947 */ /* 0x000fc0000383ffff */
[----:B------:R-:W-:-:S00]  /*0240*/  NOP ;  /* 0x0000000000007918 */ /* 0x000fc00000000000 */
        /* <DEDUP_REMOVED lines=11> */
.L_x_1:


//--------------------- .nv.shared.reserved.0     --------------------------
	.section	.nv.shared.reserved.0,"aw",@nobits
	.weak		__nv_reservedSMEM_offset_0_alias
	.size		__nv_reservedSMEM_offset_0_alias, 0, 64
	.other		__nv_reservedSMEM_offset_0_alias,@"STO_CUDA_RESERVED_SHARED STV_DEFAULT"
__nv_reservedSMEM_offset_0_alias:
	.zero		0
	.zero		64


//--------------------- .nv.constant0._Z14quamsim_kernelPKfS0_Pfii --------------------------
	.section	.nv.constant0._Z14quamsim_kernelPKfS0_Pfii,"a",@progbits
	.sectionflags	@""
	.align	4
.nv.constant0._Z14quamsim_kernelPKfS0_Pfii:
	.zero		928


//--------------------- SYMBOLS --------------------------

	.type		.nv.reservedSmem.offset0,@object
	.size		.nv.reservedSmem.offset0,0x4
